//
// Generated by NVIDIA NVVM Compiler
//
// Compiler Build ID: CL-36424714
// Cuda compilation tools, release 13.0, V13.0.88
// Based on NVVM 20.0.0
//

.version 9.0
.target sm_100
.address_size 64

	// .globl	_Z4findPcS_mPi

.visible .entry _Z4findPcS_mPi(
	.param .u64 .ptr .align 1 _Z4findPcS_mPi_param_0,
	.param .u64 .ptr .align 1 _Z4findPcS_mPi_param_1,
	.param .u64 _Z4findPcS_mPi_param_2,
	.param .u64 .ptr .align 1 _Z4findPcS_mPi_param_3
)
{
	.reg .pred 	%p<4>;
	.reg .b16 	%rs<3>;
	.reg .b32 	%r<7>;
	.reg .b64 	%rd<17>;

	ld.param.u64 	%rd5, [_Z4findPcS_mPi_param_0];
	ld.param.u64 	%rd6, [_Z4findPcS_mPi_param_1];
	ld.param.u64 	%rd7, [_Z4findPcS_mPi_param_2];
	ld.param.u64 	%rd8, [_Z4findPcS_mPi_param_3];
	mov.u32 	%r1, %tid.x;
	setp.eq.s64 	%p1, %rd7, 0;
	mov.u32 	%r6, %r1;
	@%p1 bra 	$L__BB0_4;
	cvta.to.global.u64 	%rd1, %rd5;
	cvta.to.global.u64 	%rd2, %rd6;
	mov.b64 	%rd16, 0;
	bra.uni 	$L__BB0_3;
$L__BB0_2:
	add.s64 	%rd16, %rd16, 1;
	setp.le.u64 	%p3, %rd7, %rd16;
	mov.u32 	%r6, %r1;
	@%p3 bra 	$L__BB0_4;
$L__BB0_3:
	cvt.u32.u64 	%r4, %rd16;
	add.s32 	%r5, %r1, %r4;
	cvt.u64.u32 	%rd10, %r5;
	add.s64 	%rd11, %rd1, %rd10;
	ld.global.u8 	%rs1, [%rd11];
	add.s64 	%rd12, %rd2, %rd16;
	ld.global.u8 	%rs2, [%rd12];
	setp.eq.s16 	%p2, %rs1, %rs2;
	mov.b32 	%r6, 1024;
	@%p2 bra 	$L__BB0_2;
$L__BB0_4:
	cvta.to.global.u64 	%rd13, %rd8;
	mul.wide.u32 	%rd14, %r1, 4;
	add.s64 	%rd15, %rd13, %rd14;
	st.global.u32 	[%rd15], %r6;
	ret;

}


// ===== COMPILED SASS (sm_100) =====

	.target	sm_100

	.elftype	@"ET_EXEC"


//--------------------- .note.nv.tkinfo           --------------------------
	.section	.note.nv.tkinfo,"",@"SHT_NOTE"
	.sectionflags	@"SHF_NOTE_NV_TKINFO"
	.tkinfo
        /*0018*/ 	.word	0x00000002
        /*0030*/ 	.string	""
        /*0030*/ 	.string	"ptxas"
        /*0030*/ 	.string	"Cuda compilation tools, release 13.0, V13.0.88"
        /*0030*/ 	.string	"Build cuda_13.0.r13.0/compiler.36424714_0"
        /*0030*/ 	.string	"-arch sm_100 -m 64 "



//--------------------- .note.nv.cuinfo           --------------------------
	.section	.note.nv.cuinfo,"",@"SHT_NOTE"
	.sectionflags	@"SHF_NOTE_NV_CUINFO"
        /*0018*/ 	.short	0x0002
        /*001a*/ 	.short	0x0064
        /*001c*/ 	.short	0x0082
	.zero		2


//--------------------- .nv.info                  --------------------------
	.section	.nv.info,"",@"SHT_CUDA_INFO"
	.align	4


	//----- nvinfo : EIATTR_REGCOUNT
	.align		4
        /*0000*/ 	.byte	0x04, 0x2f
        /*0002*/ 	.short	(.L_1 - .L_0)
	.align		4
.L_0:
        /*0004*/ 	.word	index@(_Z4findPcS_mPi)
        /*0008*/ 	.word	0x0000000c


	//----- nvinfo : EIATTR_FRAME_SIZE
	.align		4
.L_1:
        /*000c*/ 	.byte	0x04, 0x11
        /*000e*/ 	.short	(.L_3 - .L_2)
	.align		4
.L_2:
        /*0010*/ 	.word	index@(_Z4findPcS_mPi)
        /*0014*/ 	.word	0x00000000


	//----- nvinfo : EIATTR_MIN_STACK_SIZE
	.align		4
.L_3:
        /*0018*/ 	.byte	0x04, 0x12
        /*001a*/ 	.short	(.L_5 - .L_4)
	.align		4
.L_4:
        /*001c*/ 	.word	index@(_Z4findPcS_mPi)
        /*0020*/ 	.word	0x00000000
.L_5:


//--------------------- .nv.compat                --------------------------
	.section	.nv.compat,"",@"SHT_CUDA_COMPAT_INFO"
	.align	4
        /*0000*/ 	.byte	0x02, 0x09, 0x00, 0x00, 0x02, 0x02, 0x01, 0x00, 0x02, 0x05, 0x05, 0x00, 0x03, 0x07, 0x01, 0x01
        /*0010*/ 	.byte	0x02, 0x03, 0x00, 0x00, 0x02, 0x06, 0x01, 0x00, 0x04, 0x0b, 0x08, 0x00, 0x09, 0x00, 0x00, 0x00
        /*0020*/ 	.byte	0x00, 0x00, 0x00, 0x00


//--------------------- .nv.info._Z4findPcS_mPi   --------------------------
	.section	.nv.info._Z4findPcS_mPi,"",@"SHT_CUDA_INFO"
	.sectionflags	@""
	.align	4


	//----- nvinfo : EIATTR_CUDA_API_VERSION
	.align		4
        /*0000*/ 	.byte	0x04, 0x37
        /*0002*/ 	.short	(.L_7 - .L_6)
.L_6:
        /*0004*/ 	.word	0x00000082


	//----- nvinfo : EIATTR_KPARAM_INFO
	.align		4
.L_7:
        /*0008*/ 	.byte	0x04, 0x17
        /*000a*/ 	.short	(.L_9 - .L_8)
.L_8:
        /*000c*/ 	.word	0x00000000
        /*0010*/ 	.short	0x0003
        /*0012*/ 	.short	0x0018
        /*0014*/ 	.byte	0x00, 0xf5, 0x21, 0x00


	//----- nvinfo : EIATTR_KPARAM_INFO
	.align		4
.L_9:
        /*0018*/ 	.byte	0x04, 0x17
        /*001a*/ 	.short	(.L_11 - .L_10)
.L_10:
        /*001c*/ 	.word	0x00000000
        /*0020*/ 	.short	0x0002
        /*0022*/ 	.short	0x0010
        /*0024*/ 	.byte	0x00, 0xf0, 0x21, 0x00


	//----- nvinfo : EIATTR_KPARAM_INFO
	.align		4
.L_11:
        /*0028*/ 	.byte	0x04, 0x17
        /*002a*/ 	.short	(.L_13 - .L_12)
.L_12:
        /*002c*/ 	.word	0x00000000
        /*0030*/ 	.short	0x0001
        /*0032*/ 	.short	0x0008
        /*0034*/ 	.byte	0x00, 0xf5, 0x21, 0x00


	//----- nvinfo : EIATTR_KPARAM_INFO
	.align		4
.L_13:
        /*0038*/ 	.byte	0x04, 0x17
        /*003a*/ 	.short	(.L_15 - .L_14)
.L_14:
        /*003c*/ 	.word	0x00000000
        /*0040*/ 	.short	0x0000
        /*0042*/ 	.short	0x0000
        /*0044*/ 	.byte	0x00, 0xf5, 0x21, 0x00


	//----- nvinfo : EIATTR_SPARSE_MMA_MASK
	.align		4
.L_15:
        /*0048*/ 	.byte	0x03, 0x50
        /*004a*/ 	.short	0x0000


	//----- nvinfo : EIATTR_MAXREG_COUNT
	.align		4
        /*004c*/ 	.byte	0x03, 0x1b
        /*004e*/ 	.short	0x00ff


	//----- nvinfo : EIATTR_MERCURY_ISA_VERSION
	.align		4
        /*0050*/ 	.byte	0x03, 0x5f
        /*0052*/ 	.short	0x0101


	//----- nvinfo : EIATTR_VRC_CTA_INIT_COUNT
	.align		4
        /*0054*/ 	.byte	0x02, 0x4a
	.zero		1
	.zero		1


	//----- nvinfo : EIATTR_EXIT_INSTR_OFFSETS
	.align		4
        /*0058*/ 	.byte	0x04, 0x1c
        /*005a*/ 	.short	(.L_17 - .L_16)


	//   ....[0]....
.L_16:
        /*005c*/ 	.word	0x00000210


	//----- nvinfo : EIATTR_CRS_STACK_SIZE
	.align		4
.L_17:
        /*0060*/ 	.byte	0x04, 0x1e
        /*0062*/ 	.short	(.L_19 - .L_18)
.L_18:
        /*0064*/ 	.word	0x00000000


	//----- nvinfo : EIATTR_CBANK_PARAM_SIZE
	.align		4
.L_19:
        /*0068*/ 	.byte	0x03, 0x19
        /*006a*/ 	.short	0x0020


	//----- nvinfo : EIATTR_PARAM_CBANK
	.align		4
        /*006c*/ 	.byte	0x04, 0x0a
        /*006e*/ 	.short	(.L_21 - .L_20)
	.align		4
.L_20:
        /*0070*/ 	.word	index@(.nv.constant0._Z4findPcS_mPi)
        /*0074*/ 	.short	0x0380
        /*0076*/ 	.short	0x0020


	//----- nvinfo : EIATTR_SW_WAR
	.align		4
.L_21:
        /*0078*/ 	.byte	0x04, 0x36
        /*007a*/ 	.short	(.L_23 - .L_22)
.L_22:
        /*007c*/ 	.word	0x00000008
.L_23:


//--------------------- .nv.callgraph             --------------------------
	.section	.nv.callgraph,"",@"SHT_CUDA_CALLGRAPH"
	.align	4
	.sectionentsize	8
	.align		4
        /*0000*/ 	.word	0x00000000
	.align		4
        /*0004*/ 	.word	0xffffffff
	.align		4
        /*0008*/ 	.word	0x00000000
	.align		4
        /*000c*/ 	.word	0xfffffffe
	.align		4
        /*0010*/ 	.word	0x00000000
	.align		4
        /*0014*/ 	.word	0xfffffffd
	.align		4
        /*0018*/ 	.word	0x00000000
	.align		4
        /*001c*/ 	.word	0xfffffffc


//--------------------- .text._Z4findPcS_mPi      --------------------------
	.section	.text._Z4findPcS_mPi,"ax",@progbits
	.align	128
        .global         _Z4findPcS_mPi
        .type           _Z4findPcS_mPi,@function
        .size           _Z4findPcS_mPi,(.L_x_4 - _Z4findPcS_mPi)
        .other          _Z4findPcS_mPi,@"STO_CUDA_ENTRY STV_DEFAULT"
_Z4findPcS_mPi:
.text._Z4findPcS_mPi:
[----:B------:R-:W-:Y:S01]  /*0000*/  LDC R1, c[0x0][0x37c] ;  /* 0x0000df00ff017b82 */ /* 0x000fe20000000800 */
[----:B------:R-:W0:Y:S01]  /*0010*/  LDCU.64 UR6, c[0x0][0x390] ;  /* 0x00007200ff0677ac */ /* 0x000e220008000a00 */
[----:B------:R-:W1:Y:S01]  /*0020*/  S2R R9, SR_TID.X ;  /* 0x0000000000097919 */ /* 0x000e620000002100 */
[----:B------:R-:W2:Y:S01]  /*0030*/  LDCU.64 UR4, c[0x0][0x358] ;  /* 0x00006b00ff0477ac */ /* 0x000ea20008000a00 */
[----:B0-----:R-:W-:-:S04]  /*0040*/  UISETP.NE.U32.AND UP0, UPT, UR6, URZ, UPT ;  /* 0x000000ff0600728c */ /* 0x001fc8000bf05070 */
[----:B------:R-:W-:Y:S01]  /*0050*/  UISETP.NE.AND.EX UP0, UPT, UR7, URZ, UPT, UP0 ;  /* 0x000000ff0700728c */ /* 0x000fe2000bf05300 */
[----:B-1----:R-:W-:-:S08]  /*0060*/  IMAD.MOV.U32 R7, RZ, RZ, R9 ;  /* 0x000000ffff077224 */ /* 0x002fd000078e0009 */
[----:B--2---:R-:W-:Y:S05]  /*0070*/  BRA.U !UP0, `(.L_x_0) ;  /* 0x0000000108587547 */ /* 0x004fea000b800000 */
[----:B------:R-:W-:Y:S01]  /*0080*/  BSSY.RECONVERGENT B0, `(.L_x_0) ;  /* 0x0000015000007945 */ /* 0x000fe20003800200 */
[----:B------:R-:W-:Y:S01]  /*0090*/  IMAD.MOV.U32 R0, RZ, RZ, RZ ;  /* 0x000000ffff007224 */ /* 0x000fe200078e00ff */
[----:B------:R-:W0:Y:S01]  /*00a0*/  LDCU.64 UR6, c[0x0][0x390] ;  /* 0x00007200ff0677ac */ /* 0x000e220008000a00 */
[----:B------:R-:W-:Y:S01]  /*00b0*/  IMAD.MOV.U32 R6, RZ, RZ, RZ ;  /* 0x000000ffff067224 */ /* 0x000fe200078e00ff */
[----:B------:R-:W1:Y:S06]  /*00c0*/  LDCU.128 UR8, c[0x0][0x380] ;  /* 0x00007000ff0877ac */ /* 0x000e6c0008000c00 */
.L_x_2:
[----:B------:R-:W-:Y:S01]  /*00d0*/  IMAD.IADD R2, R9, 0x1, R0 ;  /* 0x0000000109027824 */ /* 0x000fe200078e0200 */
[----:B-1----:R-:W-:-:S04]  /*00e0*/  IADD3 R4, P1, PT, R0, UR10, RZ ;  /* 0x0000000a00047c10 */ /* 0x002fc8000ff3e0ff */
[----:B------:R-:W-:Y:S02]  /*00f0*/  IADD3 R2, P0, PT, R2, UR8, RZ ;  /* 0x0000000802027c10 */ /* 0x000fe4000ff1e0ff */
[----:B------:R-:W-:Y:S02]  /*0100*/  IADD3.X R5, PT, PT, R6, UR11, RZ, P1, !PT ;  /* 0x0000000b06057c10 */ /* 0x000fe40008ffe4ff */
[----:B------:R-:W-:-:S04]  /*0110*/  IADD3.X R3, PT, PT, RZ, UR9, RZ, P0, !PT ;  /* 0x00000009ff037c10 */ /* 0x000fc800087fe4ff */
[----:B------:R-:W2:Y:S04]  /*0120*/  LDG.E.U8 R5, desc[UR4][R4.64] ;  /* 0x0000000404057981 */ /* 0x000ea8000c1e1100 */
[----:B------:R-:W2:Y:S01]  /*0130*/  LDG.E.U8 R2, desc[UR4][R2.64] ;  /* 0x0000000402027981 */ /* 0x000ea2000c1e1100 */
[----:B------:R-:W-:Y:S01]  /*0140*/  IMAD.MOV.U32 R7, RZ, RZ, 0x400 ;  /* 0x00000400ff077424 */ /* 0x000fe200078e00ff */
[----:B--2---:R-:W-:-:S13]  /*0150*/  ISETP.NE.AND P0, PT, R2, R5, PT ;  /* 0x000000050200720c */ /* 0x004fda0003f05270 */
[----:B------:R-:W-:Y:S05]  /*0160*/  @P0 BRA `(.L_x_1) ;  /* 0x0000000000180947 */ /* 0x000fea0003800000 */
[----:B------:R-:W-:-:S05]  /*0170*/  IADD3 R0, P0, PT, R0, 0x1, RZ ;  /* 0x0000000100007810 */ /* 0x000fca0007f1e0ff */
[----:B------:R-:W-:Y:S01]  /*0180*/  IMAD.X R6, RZ, RZ, R6, P0 ;  /* 0x000000ffff067224 */ /* 0x000fe200000e0606 */
[----:B0-----:R-:W-:-:S04]  /*0190*/  ISETP.GE.U32.AND P0, PT, R0, UR6, PT ;  /* 0x0000000600007c0c */ /* 0x001fc8000bf06070 */
[----:B------:R-:W-:-:S13]  /*01a0*/  ISETP.GE.U32.AND.EX P0, PT, R6, UR7, PT, P0 ;  /* 0x0000000706007c0c */ /* 0x000fda000bf06100 */
[----:B------:R-:W-:Y:S05]  /*01b0*/  @!P0 BRA `(.L_x_2) ;  /* 0xfffffffc00c48947 */ /* 0x000fea000383ffff */
[----:B------:R-:W-:-:S07]  /*01c0*/  MOV R7, R9 ;  /* 0x0000000900077202 */ /* 0x000fce0000000f00 */
.L_x_1:
[----:B0-----:R-:W-:Y:S05]  /*01d0*/  BSYNC.RECONVERGENT B0 ;  /* 0x0000000000007941 */ /* 0x001fea0003800200 */
.L_x_0:
[----:B------:R-:W0:Y:S02]  /*01e0*/  LDC.64 R2, c[0x0][0x398] ;  /* 0x0000e600ff027b82 */ /* 0x000e240000000a00 */
[----:B0-----:R-:W-:-:S05]  /*01f0*/  IMAD.WIDE.U32 R2, R9, 0x4, R2 ;  /* 0x0000000409027825 */ /* 0x001fca00078e0002 */
[----:B------:R-:W-:Y:S01]  /*0200*/  STG.E desc[UR4][R2.64], R7 ;  /* 0x0000000702007986 */ /* 0x000fe2000c101904 */
[----:B------:R-:W-:Y:S05]  /*0210*/  EXIT ;  /* 0x000000000000794d */ /* 0x000fea0003800000 */
.L_x_3:
[----:B------:R-:W-:-:S00]  /*0220*/  BRA `(.L_x_3) ;  /* 0xfffffffc00fc7947 */ /* 0x000fc0000383ffff */
[----:B------:R-:W-:-:S00]  /*0230*/  NOP ;  /* 0x0000000000007918 */ /* 0x000fc00000000000 */
        /* <DEDUP_REMOVED lines=12> */
.L_x_4:


//--------------------- .nv.shared.reserved.0     --------------------------
	.section	.nv.shared.reserved.0,"aw",@nobits
	.weak		__nv_reservedSMEM_offset_0_alias
	.size		__nv_reservedSMEM_offset_0_alias, 0, 64
	.other		__nv_reservedSMEM_offset_0_alias,@"STO_CUDA_RESERVED_SHARED STV_DEFAULT"
__nv_reservedSMEM_offset_0_alias:
	.zero		0
	.zero		64


//--------------------- .nv.constant0._Z4findPcS_mPi --------------------------
	.section	.nv.constant0._Z4findPcS_mPi,"a",@progbits
	.sectionflags	@""
	.align	4
.nv.constant0._Z4findPcS_mPi:
	.zero		928


//--------------------- SYMBOLS --------------------------

	.type		.nv.reservedSmem.offset0,@object
	.size		.nv.reservedSmem.offset0,0x4
